//
// Generated by NVIDIA NVVM Compiler
//
// Compiler Build ID: CL-36424714
// Cuda compilation tools, release 13.0, V13.0.88
// Based on NVVM 20.0.0
//

.version 9.0
.target sm_100
.address_size 64

	// .globl	_Z23global_atomic_histogram6Matrix9Histogram

.visible .entry _Z23global_atomic_histogram6Matrix9Histogram(
	.param .align 8 .b8 _Z23global_atomic_histogram6Matrix9Histogram_param_0[16],
	.param .align 8 .b8 _Z23global_atomic_histogram6Matrix9Histogram_param_1[16]
)
{
	.reg .b32 	%r<16>;
	.reg .b64 	%rd<9>;

	ld.param.u32 	%r1, [_Z23global_atomic_histogram6Matrix9Histogram_param_1+4];
	ld.param.u32 	%r2, [_Z23global_atomic_histogram6Matrix9Histogram_param_0+4];
	ld.param.u64 	%rd1, [_Z23global_atomic_histogram6Matrix9Histogram_param_1+8];
	ld.param.u64 	%rd2, [_Z23global_atomic_histogram6Matrix9Histogram_param_0+8];
	cvta.to.global.u64 	%rd3, %rd2;
	cvta.to.global.u64 	%rd4, %rd1;
	mov.u32 	%r3, %ctaid.y;
	mov.u32 	%r4, %ntid.y;
	mov.u32 	%r5, %tid.y;
	mad.lo.s32 	%r6, %r3, %r4, %r5;
	mov.u32 	%r7, %ctaid.x;
	mov.u32 	%r8, %ntid.x;
	mov.u32 	%r9, %tid.x;
	mad.lo.s32 	%r10, %r7, %r8, %r9;
	mad.lo.s32 	%r11, %r2, %r6, %r10;
	mul.wide.s32 	%rd5, %r11, 4;
	add.s64 	%rd6, %rd3, %rd5;
	ld.global.u32 	%r12, [%rd6];
	div.s32 	%r13, %r12, %r1;
	mul.wide.s32 	%rd7, %r13, 4;
	add.s64 	%rd8, %rd4, %rd7;
	ld.global.u32 	%r14, [%rd8];
	atom.global.add.u32 	%r15, [%rd6], %r14;
	bar.sync 	0;
	ret;

}
	// .globl	_Z22local_atomic_histogram6Matrix9Histogram
.visible .entry _Z22local_atomic_histogram6Matrix9Histogram(
	.param .align 8 .b8 _Z22local_atomic_histogram6Matrix9Histogram_param_0[16],
	.param .align 8 .b8 _Z22local_atomic_histogram6Matrix9Histogram_param_1[16]
)
{


	ret;

}


// ===== COMPILED SASS (sm_100) =====

	.target	sm_100

	.elftype	@"ET_EXEC"


//--------------------- .note.nv.tkinfo           --------------------------
	.section	.note.nv.tkinfo,"",@"SHT_NOTE"
	.sectionflags	@"SHF_NOTE_NV_TKINFO"
	.tkinfo
        /*0018*/ 	.word	0x00000002
        /*0030*/ 	.string	""
        /*0030*/ 	.string	"ptxas"
        /*0030*/ 	.string	"Cuda compilation tools, release 13.0, V13.0.88"
        /*0030*/ 	.string	"Build cuda_13.0.r13.0/compiler.36424714_0"
        /*0030*/ 	.string	"-arch sm_100 -m 64 "



//--------------------- .note.nv.cuinfo           --------------------------
	.section	.note.nv.cuinfo,"",@"SHT_NOTE"
	.sectionflags	@"SHF_NOTE_NV_CUINFO"
        /*0018*/ 	.short	0x0002
        /*001a*/ 	.short	0x0064
        /*001c*/ 	.short	0x0082
	.zero		2


//--------------------- .nv.info                  --------------------------
	.section	.nv.info,"",@"SHT_CUDA_INFO"
	.align	4


	//----- nvinfo : EIATTR_REGCOUNT
	.align		4
        /*0000*/ 	.byte	0x04, 0x2f
        /*0002*/ 	.short	(.L_1 - .L_0)
	.align		4
.L_0:
        /*0004*/ 	.word	index@(_Z23global_atomic_histogram6Matrix9Histogram)
        /*0008*/ 	.word	0x0000000d


	//----- nvinfo : EIATTR_FRAME_SIZE
	.align		4
.L_1:
        /*000c*/ 	.byte	0x04, 0x11
        /*000e*/ 	.short	(.L_3 - .L_2)
	.align		4
.L_2:
        /*0010*/ 	.word	index@(_Z23global_atomic_histogram6Matrix9Histogram)
        /*0014*/ 	.word	0x00000000


	//----- nvinfo : EIATTR_REGCOUNT
	.align		4
.L_3:
        /*0018*/ 	.byte	0x04, 0x2f
        /*001a*/ 	.short	(.L_5 - .L_4)
	.align		4
.L_4:
        /*001c*/ 	.word	index@(_Z22local_atomic_histogram6Matrix9Histogram)
        /*0020*/ 	.word	0x00000004


	//----- nvinfo : EIATTR_FRAME_SIZE
	.align		4
.L_5:
        /*0024*/ 	.byte	0x04, 0x11
        /*0026*/ 	.short	(.L_7 - .L_6)
	.align		4
.L_6:
        /*0028*/ 	.word	index@(_Z22local_atomic_histogram6Matrix9Histogram)
        /*002c*/ 	.word	0x00000000


	//----- nvinfo : EIATTR_MIN_STACK_SIZE
	.align		4
.L_7:
        /*0030*/ 	.byte	0x04, 0x12
        /*0032*/ 	.short	(.L_9 - .L_8)
	.align		4
.L_8:
        /*0034*/ 	.word	index@(_Z22local_atomic_histogram6Matrix9Histogram)
        /*0038*/ 	.word	0x00000000


	//----- nvinfo : EIATTR_MIN_STACK_SIZE
	.align		4
.L_9:
        /*003c*/ 	.byte	0x04, 0x12
        /*003e*/ 	.short	(.L_11 - .L_10)
	.align		4
.L_10:
        /*0040*/ 	.word	index@(_Z23global_atomic_histogram6Matrix9Histogram)
        /*0044*/ 	.word	0x00000000
.L_11:


//--------------------- .nv.compat                --------------------------
	.section	.nv.compat,"",@"SHT_CUDA_COMPAT_INFO"
	.align	4
        /*0000*/ 	.byte	0x02, 0x09, 0x00, 0x00, 0x02, 0x02, 0x01, 0x00, 0x02, 0x05, 0x05, 0x00, 0x03, 0x07, 0x01, 0x01
        /*0010*/ 	.byte	0x02, 0x03, 0x00, 0x00, 0x02, 0x06, 0x01, 0x00, 0x04, 0x0b, 0x08, 0x00, 0x09, 0x00, 0x00, 0x00
        /*0020*/ 	.byte	0x00, 0x00, 0x00, 0x00


//--------------------- .nv.info._Z22local_atomic_histogram6Matrix9Histogram --------------------------
	.section	.nv.info._Z22local_atomic_histogram6Matrix9Histogram,"",@"SHT_CUDA_INFO"
	.sectionflags	@""
	.align	4


	//----- nvinfo : EIATTR_CUDA_API_VERSION
	.align		4
        /*0000*/ 	.byte	0x04, 0x37
        /*0002*/ 	.short	(.L_13 - .L_12)
.L_12:
        /*0004*/ 	.word	0x00000082


	//----- nvinfo : EIATTR_KPARAM_INFO
	.align		4
.L_13:
        /*0008*/ 	.byte	0x04, 0x17
        /*000a*/ 	.short	(.L_15 - .L_14)
.L_14:
        /*000c*/ 	.word	0x00000000
        /*0010*/ 	.short	0x0001
        /*0012*/ 	.short	0x0010
        /*0014*/ 	.byte	0x00, 0xf0, 0x41, 0x00


	//----- nvinfo : EIATTR_KPARAM_INFO
	.align		4
.L_15:
        /*0018*/ 	.byte	0x04, 0x17
        /*001a*/ 	.short	(.L_17 - .L_16)
.L_16:
        /*001c*/ 	.word	0x00000000
        /*0020*/ 	.short	0x0000
        /*0022*/ 	.short	0x0000
        /*0024*/ 	.byte	0x00, 0xf0, 0x41, 0x00


	//----- nvinfo : EIATTR_SPARSE_MMA_MASK
	.align		4
.L_17:
        /*0028*/ 	.byte	0x03, 0x50
        /*002a*/ 	.short	0x0000


	//----- nvinfo : EIATTR_MAXREG_COUNT
	.align		4
        /*002c*/ 	.byte	0x03, 0x1b
        /*002e*/ 	.short	0x00ff


	//----- nvinfo : EIATTR_MERCURY_ISA_VERSION
	.align		4
        /*0030*/ 	.byte	0x03, 0x5f
        /*0032*/ 	.short	0x0101


	//----- nvinfo : EIATTR_VRC_CTA_INIT_COUNT
	.align		4
        /*0034*/ 	.byte	0x02, 0x4a
	.zero		1
	.zero		1


	//----- nvinfo : EIATTR_EXIT_INSTR_OFFSETS
	.align		4
        /*0038*/ 	.byte	0x04, 0x1c
        /*003a*/ 	.short	(.L_19 - .L_18)


	//   ....[0]....
.L_18:
        /*003c*/ 	.word	0x00000010


	//----- nvinfo : EIATTR_CBANK_PARAM_SIZE
	.align		4
.L_19:
        /*0040*/ 	.byte	0x03, 0x19
        /*0042*/ 	.short	0x0020


	//----- nvinfo : EIATTR_PARAM_CBANK
	.align		4
        /*0044*/ 	.byte	0x04, 0x0a
        /*0046*/ 	.short	(.L_21 - .L_20)
	.align		4
.L_20:
        /*0048*/ 	.word	index@(.nv.constant0._Z22local_atomic_histogram6Matrix9Histogram)
        /*004c*/ 	.short	0x0380
        /*004e*/ 	.short	0x0020


	//----- nvinfo : EIATTR_SW_WAR
	.align		4
.L_21:
        /*0050*/ 	.byte	0x04, 0x36
        /*0052*/ 	.short	(.L_23 - .L_22)
.L_22:
        /*0054*/ 	.word	0x00000008
.L_23:


//--------------------- .nv.info._Z23global_atomic_histogram6Matrix9Histogram --------------------------
	.section	.nv.info._Z23global_atomic_histogram6Matrix9Histogram,"",@"SHT_CUDA_INFO"
	.sectionflags	@""
	.align	4


	//----- nvinfo : EIATTR_CUDA_API_VERSION
	.align		4
        /*0000*/ 	.byte	0x04, 0x37
        /*0002*/ 	.short	(.L_25 - .L_24)
.L_24:
        /*0004*/ 	.word	0x00000082


	//----- nvinfo : EIATTR_KPARAM_INFO
	.align		4
.L_25:
        /*0008*/ 	.byte	0x04, 0x17
        /*000a*/ 	.short	(.L_27 - .L_26)
.L_26:
        /*000c*/ 	.word	0x00000000
        /*0010*/ 	.short	0x0001
        /*0012*/ 	.short	0x0010
        /*0014*/ 	.byte	0x00, 0xf0, 0x41, 0x00


	//----- nvinfo : EIATTR_KPARAM_INFO
	.align		4
.L_27:
        /*0018*/ 	.byte	0x04, 0x17
        /*001a*/ 	.short	(.L_29 - .L_28)
.L_28:
        /*001c*/ 	.word	0x00000000
        /*0020*/ 	.short	0x0000
        /*0022*/ 	.short	0x0000
        /*0024*/ 	.byte	0x00, 0xf0, 0x41, 0x00


	//----- nvinfo : EIATTR_SPARSE_MMA_MASK
	.align		4
.L_29:
        /*0028*/ 	.byte	0x03, 0x50
        /*002a*/ 	.short	0x0000


	//----- nvinfo : EIATTR_MAXREG_COUNT
	.align		4
        /*002c*/ 	.byte	0x03, 0x1b
        /*002e*/ 	.short	0x00ff


	//----- nvinfo : EIATTR_NUM_BARRIERS
	.align		4
        /*0030*/ 	.byte	0x02, 0x4c
        /*0032*/ 	.byte	0x01
	.zero		1


	//----- nvinfo : EIATTR_MERCURY_ISA_VERSION
	.align		4
        /*0034*/ 	.byte	0x03, 0x5f
        /*0036*/ 	.short	0x0101


	//----- nvinfo : EIATTR_VRC_CTA_INIT_COUNT
	.align		4
        /*0038*/ 	.byte	0x02, 0x4a
	.zero		1
	.zero		1


	//----- nvinfo : EIATTR_EXIT_INSTR_OFFSETS
	.align		4
        /*003c*/ 	.byte	0x04, 0x1c
        /*003e*/ 	.short	(.L_31 - .L_30)


	//   ....[0]....
.L_30:
        /*0040*/ 	.word	0x000002c0


	//----- nvinfo : EIATTR_CBANK_PARAM_SIZE
	.align		4
.L_31:
        /*0044*/ 	.byte	0x03, 0x19
        /*0046*/ 	.short	0x0020


	//----- nvinfo : EIATTR_PARAM_CBANK
	.align		4
        /*0048*/ 	.byte	0x04, 0x0a
        /*004a*/ 	.short	(.L_33 - .L_32)
	.align		4
.L_32:
        /*004c*/ 	.word	index@(.nv.constant0._Z23global_atomic_histogram6Matrix9Histogram)
        /*0050*/ 	.short	0x0380
        /*0052*/ 	.short	0x0020


	//----- nvinfo : EIATTR_SW_WAR
	.align		4
.L_33:
        /*0054*/ 	.byte	0x04, 0x36
        /*0056*/ 	.short	(.L_35 - .L_34)
.L_34:
        /*0058*/ 	.word	0x00000008
.L_35:


//--------------------- .nv.callgraph             --------------------------
	.section	.nv.callgraph,"",@"SHT_CUDA_CALLGRAPH"
	.align	4
	.sectionentsize	8
	.align		4
        /*0000*/ 	.word	0x00000000
	.align		4
        /*0004*/ 	.word	0xffffffff
	.align		4
        /*0008*/ 	.word	0x00000000
	.align		4
        /*000c*/ 	.word	0xfffffffe
	.align		4
        /*0010*/ 	.word	0x00000000
	.align		4
        /*0014*/ 	.word	0xfffffffd
	.align		4
        /*0018*/ 	.word	0x00000000
	.align		4
        /*001c*/ 	.word	0xfffffffc


//--------------------- .text._Z22local_atomic_histogram6Matrix9Histogram --------------------------
	.section	.text._Z22local_atomic_histogram6Matrix9Histogram,"ax",@progbits
	.align	128
        .global         _Z22local_atomic_histogram6Matrix9Histogram
        .type           _Z22local_atomic_histogram6Matrix9Histogram,@function
        .size           _Z22local_atomic_histogram6Matrix9Histogram,(.L_x_2 - _Z22local_atomic_histogram6Matrix9Histogram)
        .other          _Z22local_atomic_histogram6Matrix9Histogram,@"STO_CUDA_ENTRY STV_DEFAULT"
_Z22local_atomic_histogram6Matrix9Histogram:
.text._Z22local_atomic_histogram6Matrix9Histogram:
[----:B------:R-:W-:Y:S01]  /*0000*/  LDC R1, c[0x0][0x37c] ;  /* 0x0000df00ff017b82 */ /* 0x000fe20000000800 */
[----:B------:R-:W-:Y:S05]  /*0010*/  EXIT ;  /* 0x000000000000794d */ /* 0x000fea0003800000 */
.L_x_0:
[----:B------:R-:W-:-:S00]  /*0020*/  BRA `(.L_x_0) ;  /* 0xfffffffc00fc7947 */ /* 0x000fc0000383ffff */
[----:B------:R-:W-:-:S00]  /*0030*/  NOP ;  /* 0x0000000000007918 */ /* 0x000fc00000000000 */
        /* <DEDUP_REMOVED lines=12> */
.L_x_2:


//--------------------- .text._Z23global_atomic_histogram6Matrix9Histogram --------------------------
	.section	.text._Z23global_atomic_histogram6Matrix9Histogram,"ax",@progbits
	.align	128
        .global         _Z23global_atomic_histogram6Matrix9Histogram
        .type           _Z23global_atomic_histogram6Matrix9Histogram,@function
        .size           _Z23global_atomic_histogram6Matrix9Histogram,(.L_x_3 - _Z23global_atomic_histogram6Matrix9Histogram)
        .other          _Z23global_atomic_histogram6Matrix9Histogram,@"STO_CUDA_ENTRY STV_DEFAULT"
_Z23global_atomic_histogram6Matrix9Histogram:
.text._Z23global_atomic_histogram6Matrix9Histogram:
[----:B------:R-:W-:Y:S01]  /*0000*/  LDC R1, c[0x0][0x37c] ;  /* 0x0000df00ff017b82 */ /* 0x000fe20000000800 */
[----:B------:R-:W0:Y:S07]  /*0010*/  S2R R5, SR_TID.Y ;  /* 0x0000000000057919 */ /* 0x000e2e0000002200 */
[----:B------:R-:W0:Y:S01]  /*0020*/  S2UR UR6, SR_CTAID.Y ;  /* 0x00000000000679c3 */ /* 0x000e220000002600 */
[----:B------:R-:W1:Y:S01]  /*0030*/  LDCU UR8, c[0x0][0x384] ;  /* 0x00007080ff0877ac */ /* 0x000e620008000800 */
[----:B------:R-:W2:Y:S01]  /*0040*/  S2R R7, SR_TID.X ;  /* 0x0000000000077919 */ /* 0x000ea20000002100 */
[----:B------:R-:W3:Y:S05]  /*0050*/  LDCU.64 UR4, c[0x0][0x358] ;  /* 0x00006b00ff0477ac */ /* 0x000eea0008000a00 */
[----:B------:R-:W0:Y:S08]  /*0060*/  LDC R0, c[0x0][0x364] ;  /* 0x0000d900ff007b82 */ /* 0x000e300000000800 */
[----:B------:R-:W2:Y:S08]  /*0070*/  S2UR UR7, SR_CTAID.X ;  /* 0x00000000000779c3 */ /* 0x000eb00000002500 */
[----:B------:R-:W2:Y:S08]  /*0080*/  LDC R4, c[0x0][0x360] ;  /* 0x0000d800ff047b82 */ /* 0x000eb00000000800 */
[----:B------:R-:W4:Y:S01]  /*0090*/  LDC.64 R2, c[0x0][0x388] ;  /* 0x0000e200ff027b82 */ /* 0x000f220000000a00 */
[----:B0-----:R-:W-:-:S07]  /*00a0*/  IMAD R0, R0, UR6, R5 ;  /* 0x0000000600007c24 */ /* 0x001fce000f8e0205 */
[----:B------:R-:W0:Y:S01]  /*00b0*/  LDC R9, c[0x0][0x394] ;  /* 0x0000e500ff097b82 */ /* 0x000e220000000800 */
[----:B--2---:R-:W-:-:S04]  /*00c0*/  IMAD R5, R4, UR7, R7 ;  /* 0x0000000704057c24 */ /* 0x004fc8000f8e0207 */
[----:B-1----:R-:W-:-:S04]  /*00d0*/  IMAD R5, R0, UR8, R5 ;  /* 0x0000000800057c24 */ /* 0x002fc8000f8e0205 */
[----:B----4-:R-:W-:-:S05]  /*00e0*/  IMAD.WIDE R2, R5, 0x4, R2 ;  /* 0x0000000405027825 */ /* 0x010fca00078e0202 */
[----:B---3--:R-:W2:Y:S01]  /*00f0*/  LDG.E R0, desc[UR4][R2.64] ;  /* 0x0000000402007981 */ /* 0x008ea2000c1e1900 */
[----:B0-----:R-:W-:-:S04]  /*0100*/  IABS R8, R9 ;  /* 0x0000000900087213 */ /* 0x001fc80000000000 */
[----:B------:R-:W0:Y:S08]  /*0110*/  I2F.RP R6, R8 ;  /* 0x0000000800067306 */ /* 0x000e300000209400 */
[----:B0-----:R-:W0:Y:S02]  /*0120*/  MUFU.RCP R6, R6 ;  /* 0x0000000600067308 */ /* 0x001e240000001000 */
[----:B0-----:R-:W-:-:S06]  /*0130*/  IADD3 R4, PT, PT, R6, 0xffffffe, RZ ;  /* 0x0ffffffe06047810 */ /* 0x001fcc0007ffe0ff */
[----:B------:R0:W1:Y:S02]  /*0140*/  F2I.FTZ.U32.TRUNC.NTZ R5, R4 ;  /* 0x0000000400057305 */ /* 0x000064000021f000 */
[----:B0-----:R-:W-:Y:S02]  /*0150*/  HFMA2 R4, -RZ, RZ, 0, 0 ;  /* 0x00000000ff047431 */ /* 0x001fe400000001ff */
[----:B-1----:R-:W-:-:S04]  /*0160*/  IMAD.MOV R7, RZ, RZ, -R5 ;  /* 0x000000ffff077224 */ /* 0x002fc800078e0a05 */
[----:B------:R-:W-:-:S04]  /*0170*/  IMAD R7, R7, R8, RZ ;  /* 0x0000000807077224 */ /* 0x000fc800078e02ff */
[----:B------:R-:W-:Y:S01]  /*0180*/  IMAD.HI.U32 R5, R5, R7, R4 ;  /* 0x0000000705057227 */ /* 0x000fe200078e0004 */
[----:B--2---:R-:W-:Y:S02]  /*0190*/  IABS R10, R0 ;  /* 0x00000000000a7213 */ /* 0x004fe40000000000 */
[----:B------:R-:W-:-:S03]  /*01a0*/  LOP3.LUT R0, R0, R9, RZ, 0x3c, !PT ;  /* 0x0000000900007212 */ /* 0x000fc600078e3cff */
[----:B------:R-:W-:Y:S01]  /*01b0*/  IMAD.HI.U32 R7, R5, R10, RZ ;  /* 0x0000000a05077227 */ /* 0x000fe200078e00ff */
[----:B------:R-:W-:-:S03]  /*01c0*/  ISETP.GE.AND P1, PT, R0, RZ, PT ;  /* 0x000000ff0000720c */ /* 0x000fc60003f26270 */
[----:B------:R-:W-:-:S04]  /*01d0*/  IMAD.MOV R5, RZ, RZ, -R7 ;  /* 0x000000ffff057224 */ /* 0x000fc800078e0a07 */
[----:B------:R-:W-:-:S05]  /*01e0*/  IMAD R5, R8, R5, R10 ;  /* 0x0000000508057224 */ /* 0x000fca00078e020a */
[----:B------:R-:W-:-:S13]  /*01f0*/  ISETP.GT.U32.AND P2, PT, R8, R5, PT ;  /* 0x000000050800720c */ /* 0x000fda0003f44070 */
[-C--:B------:R-:W-:Y:S01]  /*0200*/  @!P2 IADD3 R5, PT, PT, R5, -R8.reuse, RZ ;  /* 0x800000080505a210 */ /* 0x080fe20007ffe0ff */
[----:B------:R-:W-:Y:S01]  /*0210*/  @!P2 VIADD R7, R7, 0x1 ;  /* 0x000000010707a836 */ /* 0x000fe20000000000 */
[----:B------:R-:W-:Y:S02]  /*0220*/  ISETP.NE.AND P2, PT, R9, RZ, PT ;  /* 0x000000ff0900720c */ /* 0x000fe40003f45270 */
[----:B------:R-:W-:Y:S02]  /*0230*/  ISETP.GE.U32.AND P0, PT, R5, R8, PT ;  /* 0x000000080500720c */ /* 0x000fe40003f06070 */
[----:B------:R-:W0:Y:S11]  /*0240*/  LDC.64 R4, c[0x0][0x398] ;  /* 0x0000e600ff047b82 */ /* 0x000e360000000a00 */
[----:B------:R-:W-:-:S04]  /*0250*/  @P0 IADD3 R7, PT, PT, R7, 0x1, RZ ;  /* 0x0000000107070810 */ /* 0x000fc80007ffe0ff */
[----:B------:R-:W-:Y:S02]  /*0260*/  @!P1 IADD3 R7, PT, PT, -R7, RZ, RZ ;  /* 0x000000ff07079210 */ /* 0x000fe40007ffe1ff */
[----:B------:R-:W-:-:S05]  /*0270*/  @!P2 LOP3.LUT R7, RZ, R9, RZ, 0x33, !PT ;  /* 0x00000009ff07a212 */ /* 0x000fca00078e33ff */
[----:B0-----:R-:W-:-:S06]  /*0280*/  IMAD.WIDE R4, R7, 0x4, R4 ;  /* 0x0000000407047825 */ /* 0x001fcc00078e0204 */
[----:B------:R-:W2:Y:S04]  /*0290*/  LDG.E R5, desc[UR4][R4.64] ;  /* 0x0000000404057981 */ /* 0x000ea8000c1e1900 */
[----:B--2---:R-:W-:Y:S01]  /*02a0*/  REDG.E.ADD.STRONG.GPU desc[UR4][R2.64], R5 ;  /* 0x000000050200798e */ /* 0x004fe2000c12e104 */
[----:B------:R-:W-:Y:S06]  /*02b0*/  BAR.SYNC.DEFER_BLOCKING 0x0 ;  /* 0x0000000000007b1d */ /* 0x000fec0000010000 */
[----:B------:R-:W-:Y:S05]  /*02c0*/  EXIT ;  /* 0x000000000000794d */ /* 0x000fea0003800000 */
.L_x_1:
        /* <DEDUP_REMOVED lines=11> */
.L_x_3:


//--------------------- .nv.shared.reserved.0     --------------------------
	.section	.nv.shared.reserved.0,"aw",@nobits
	.weak		__nv_reservedSMEM_offset_0_alias
	.size		__nv_reservedSMEM_offset_0_alias, 0, 64
	.other		__nv_reservedSMEM_offset_0_alias,@"STO_CUDA_RESERVED_SHARED STV_DEFAULT"
__nv_reservedSMEM_offset_0_alias:
	.zero		0
	.zero		64


//--------------------- .nv.constant0._Z22local_atomic_histogram6Matrix9Histogram --------------------------
	.section	.nv.constant0._Z22local_atomic_histogram6Matrix9Histogram,"a",@progbits
	.sectionflags	@""
	.align	4
.nv.constant0._Z22local_atomic_histogram6Matrix9Histogram:
	.zero		928


//--------------------- .nv.constant0._Z23global_atomic_histogram6Matrix9Histogram --------------------------
	.section	.nv.constant0._Z23global_atomic_histogram6Matrix9Histogram,"a",@progbits
	.sectionflags	@""
	.align	4
.nv.constant0._Z23global_atomic_histogram6Matrix9Histogram:
	.zero		928


//--------------------- SYMBOLS --------------------------

	.type		.nv.reservedSmem.offset0,@object
	.size		.nv.reservedSmem.offset0,0x4
